//
// Generated by NVIDIA NVVM Compiler
//
// Compiler Build ID: CL-36424714
// Cuda compilation tools, release 13.0, V13.0.88
// Based on NVVM 20.0.0
//

.version 9.0
.target sm_100
.address_size 64

	// .globl	_Z20MatrixAdditionColumnPKfS0_Pfi

.visible .entry _Z20MatrixAdditionColumnPKfS0_Pfi(
	.param .u64 .ptr .align 1 _Z20MatrixAdditionColumnPKfS0_Pfi_param_0,
	.param .u64 .ptr .align 1 _Z20MatrixAdditionColumnPKfS0_Pfi_param_1,
	.param .u64 .ptr .align 1 _Z20MatrixAdditionColumnPKfS0_Pfi_param_2,
	.param .u32 _Z20MatrixAdditionColumnPKfS0_Pfi_param_3
)
{
	.reg .pred 	%p<12>;
	.reg .b32 	%r<38>;
	.reg .b32 	%f<88>;
	.reg .b64 	%rd<101>;

	ld.param.u64 	%rd4, [_Z20MatrixAdditionColumnPKfS0_Pfi_param_0];
	ld.param.u64 	%rd5, [_Z20MatrixAdditionColumnPKfS0_Pfi_param_1];
	ld.param.u64 	%rd6, [_Z20MatrixAdditionColumnPKfS0_Pfi_param_2];
	ld.param.u32 	%r23, [_Z20MatrixAdditionColumnPKfS0_Pfi_param_3];
	cvta.to.global.u64 	%rd1, %rd6;
	cvta.to.global.u64 	%rd2, %rd5;
	cvta.to.global.u64 	%rd3, %rd4;
	mov.u32 	%r24, %ctaid.x;
	mov.u32 	%r25, %ntid.x;
	mov.u32 	%r26, %tid.x;
	mad.lo.s32 	%r1, %r24, %r25, %r26;
	setp.ge.s32 	%p1, %r1, %r23;
	setp.lt.s32 	%p2, %r23, 1;
	or.pred  	%p3, %p1, %p2;
	@%p3 bra 	$L__BB0_13;
	add.s32 	%r28, %r23, -1;
	and.b32  	%r2, %r23, 15;
	setp.lt.u32 	%p4, %r28, 15;
	mov.b32 	%r34, 0;
	@%p4 bra 	$L__BB0_4;
	and.b32  	%r34, %r23, 2147483632;
	neg.s32 	%r32, %r34;
	shl.b32 	%r5, %r23, 4;
	mul.wide.u32 	%rd11, %r23, 4;
	mov.u32 	%r31, %r1;
$L__BB0_3:
	.pragma "nounroll";
	mul.wide.s32 	%rd7, %r31, 4;
	add.s64 	%rd8, %rd3, %rd7;
	ld.global.f32 	%f1, [%rd8];
	add.s64 	%rd9, %rd2, %rd7;
	ld.global.f32 	%f2, [%rd9];
	add.f32 	%f3, %f1, %f2;
	add.s64 	%rd10, %rd1, %rd7;
	st.global.f32 	[%rd10], %f3;
	add.s64 	%rd12, %rd8, %rd11;
	ld.global.f32 	%f4, [%rd12];
	add.s64 	%rd13, %rd9, %rd11;
	ld.global.f32 	%f5, [%rd13];
	add.f32 	%f6, %f4, %f5;
	add.s64 	%rd14, %rd10, %rd11;
	st.global.f32 	[%rd14], %f6;
	add.s64 	%rd15, %rd12, %rd11;
	ld.global.f32 	%f7, [%rd15];
	add.s64 	%rd16, %rd13, %rd11;
	ld.global.f32 	%f8, [%rd16];
	add.f32 	%f9, %f7, %f8;
	add.s64 	%rd17, %rd14, %rd11;
	st.global.f32 	[%rd17], %f9;
	add.s64 	%rd18, %rd15, %rd11;
	ld.global.f32 	%f10, [%rd18];
	add.s64 	%rd19, %rd16, %rd11;
	ld.global.f32 	%f11, [%rd19];
	add.f32 	%f12, %f10, %f11;
	add.s64 	%rd20, %rd17, %rd11;
	st.global.f32 	[%rd20], %f12;
	add.s64 	%rd21, %rd18, %rd11;
	ld.global.f32 	%f13, [%rd21];
	add.s64 	%rd22, %rd19, %rd11;
	ld.global.f32 	%f14, [%rd22];
	add.f32 	%f15, %f13, %f14;
	add.s64 	%rd23, %rd20, %rd11;
	st.global.f32 	[%rd23], %f15;
	add.s64 	%rd24, %rd21, %rd11;
	ld.global.f32 	%f16, [%rd24];
	add.s64 	%rd25, %rd22, %rd11;
	ld.global.f32 	%f17, [%rd25];
	add.f32 	%f18, %f16, %f17;
	add.s64 	%rd26, %rd23, %rd11;
	st.global.f32 	[%rd26], %f18;
	add.s64 	%rd27, %rd24, %rd11;
	ld.global.f32 	%f19, [%rd27];
	add.s64 	%rd28, %rd25, %rd11;
	ld.global.f32 	%f20, [%rd28];
	add.f32 	%f21, %f19, %f20;
	add.s64 	%rd29, %rd26, %rd11;
	st.global.f32 	[%rd29], %f21;
	add.s64 	%rd30, %rd27, %rd11;
	ld.global.f32 	%f22, [%rd30];
	add.s64 	%rd31, %rd28, %rd11;
	ld.global.f32 	%f23, [%rd31];
	add.f32 	%f24, %f22, %f23;
	add.s64 	%rd32, %rd29, %rd11;
	st.global.f32 	[%rd32], %f24;
	add.s64 	%rd33, %rd30, %rd11;
	ld.global.f32 	%f25, [%rd33];
	add.s64 	%rd34, %rd31, %rd11;
	ld.global.f32 	%f26, [%rd34];
	add.f32 	%f27, %f25, %f26;
	add.s64 	%rd35, %rd32, %rd11;
	st.global.f32 	[%rd35], %f27;
	add.s64 	%rd36, %rd33, %rd11;
	ld.global.f32 	%f28, [%rd36];
	add.s64 	%rd37, %rd34, %rd11;
	ld.global.f32 	%f29, [%rd37];
	add.f32 	%f30, %f28, %f29;
	add.s64 	%rd38, %rd35, %rd11;
	st.global.f32 	[%rd38], %f30;
	add.s64 	%rd39, %rd36, %rd11;
	ld.global.f32 	%f31, [%rd39];
	add.s64 	%rd40, %rd37, %rd11;
	ld.global.f32 	%f32, [%rd40];
	add.f32 	%f33, %f31, %f32;
	add.s64 	%rd41, %rd38, %rd11;
	st.global.f32 	[%rd41], %f33;
	add.s64 	%rd42, %rd39, %rd11;
	ld.global.f32 	%f34, [%rd42];
	add.s64 	%rd43, %rd40, %rd11;
	ld.global.f32 	%f35, [%rd43];
	add.f32 	%f36, %f34, %f35;
	add.s64 	%rd44, %rd41, %rd11;
	st.global.f32 	[%rd44], %f36;
	add.s64 	%rd45, %rd42, %rd11;
	ld.global.f32 	%f37, [%rd45];
	add.s64 	%rd46, %rd43, %rd11;
	ld.global.f32 	%f38, [%rd46];
	add.f32 	%f39, %f37, %f38;
	add.s64 	%rd47, %rd44, %rd11;
	st.global.f32 	[%rd47], %f39;
	add.s64 	%rd48, %rd45, %rd11;
	ld.global.f32 	%f40, [%rd48];
	add.s64 	%rd49, %rd46, %rd11;
	ld.global.f32 	%f41, [%rd49];
	add.f32 	%f42, %f40, %f41;
	add.s64 	%rd50, %rd47, %rd11;
	st.global.f32 	[%rd50], %f42;
	add.s64 	%rd51, %rd48, %rd11;
	ld.global.f32 	%f43, [%rd51];
	add.s64 	%rd52, %rd49, %rd11;
	ld.global.f32 	%f44, [%rd52];
	add.f32 	%f45, %f43, %f44;
	add.s64 	%rd53, %rd50, %rd11;
	st.global.f32 	[%rd53], %f45;
	add.s64 	%rd54, %rd51, %rd11;
	ld.global.f32 	%f46, [%rd54];
	add.s64 	%rd55, %rd52, %rd11;
	ld.global.f32 	%f47, [%rd55];
	add.f32 	%f48, %f46, %f47;
	add.s64 	%rd56, %rd53, %rd11;
	st.global.f32 	[%rd56], %f48;
	add.s32 	%r32, %r32, 16;
	add.s32 	%r31, %r31, %r5;
	setp.ne.s32 	%p5, %r32, 0;
	@%p5 bra 	$L__BB0_3;
$L__BB0_4:
	setp.eq.s32 	%p6, %r2, 0;
	@%p6 bra 	$L__BB0_13;
	and.b32  	%r11, %r23, 7;
	setp.lt.u32 	%p7, %r2, 8;
	@%p7 bra 	$L__BB0_7;
	mad.lo.s32 	%r29, %r34, %r23, %r1;
	mul.wide.s32 	%rd57, %r29, 4;
	add.s64 	%rd58, %rd3, %rd57;
	ld.global.f32 	%f49, [%rd58];
	add.s64 	%rd59, %rd2, %rd57;
	ld.global.f32 	%f50, [%rd59];
	add.f32 	%f51, %f49, %f50;
	add.s64 	%rd60, %rd1, %rd57;
	st.global.f32 	[%rd60], %f51;
	mul.wide.u32 	%rd61, %r23, 4;
	add.s64 	%rd62, %rd58, %rd61;
	ld.global.f32 	%f52, [%rd62];
	add.s64 	%rd63, %rd59, %rd61;
	ld.global.f32 	%f53, [%rd63];
	add.f32 	%f54, %f52, %f53;
	add.s64 	%rd64, %rd60, %rd61;
	st.global.f32 	[%rd64], %f54;
	add.s64 	%rd65, %rd62, %rd61;
	ld.global.f32 	%f55, [%rd65];
	add.s64 	%rd66, %rd63, %rd61;
	ld.global.f32 	%f56, [%rd66];
	add.f32 	%f57, %f55, %f56;
	add.s64 	%rd67, %rd64, %rd61;
	st.global.f32 	[%rd67], %f57;
	add.s64 	%rd68, %rd65, %rd61;
	ld.global.f32 	%f58, [%rd68];
	add.s64 	%rd69, %rd66, %rd61;
	ld.global.f32 	%f59, [%rd69];
	add.f32 	%f60, %f58, %f59;
	add.s64 	%rd70, %rd67, %rd61;
	st.global.f32 	[%rd70], %f60;
	add.s64 	%rd71, %rd68, %rd61;
	ld.global.f32 	%f61, [%rd71];
	add.s64 	%rd72, %rd69, %rd61;
	ld.global.f32 	%f62, [%rd72];
	add.f32 	%f63, %f61, %f62;
	add.s64 	%rd73, %rd70, %rd61;
	st.global.f32 	[%rd73], %f63;
	add.s64 	%rd74, %rd71, %rd61;
	ld.global.f32 	%f64, [%rd74];
	add.s64 	%rd75, %rd72, %rd61;
	ld.global.f32 	%f65, [%rd75];
	add.f32 	%f66, %f64, %f65;
	add.s64 	%rd76, %rd73, %rd61;
	st.global.f32 	[%rd76], %f66;
	add.s64 	%rd77, %rd74, %rd61;
	ld.global.f32 	%f67, [%rd77];
	add.s64 	%rd78, %rd75, %rd61;
	ld.global.f32 	%f68, [%rd78];
	add.f32 	%f69, %f67, %f68;
	add.s64 	%rd79, %rd76, %rd61;
	st.global.f32 	[%rd79], %f69;
	add.s64 	%rd80, %rd77, %rd61;
	ld.global.f32 	%f70, [%rd80];
	add.s64 	%rd81, %rd78, %rd61;
	ld.global.f32 	%f71, [%rd81];
	add.f32 	%f72, %f70, %f71;
	add.s64 	%rd82, %rd79, %rd61;
	st.global.f32 	[%rd82], %f72;
	add.s32 	%r34, %r34, 8;
$L__BB0_7:
	setp.eq.s32 	%p8, %r11, 0;
	@%p8 bra 	$L__BB0_13;
	and.b32  	%r14, %r23, 3;
	setp.lt.u32 	%p9, %r11, 4;
	@%p9 bra 	$L__BB0_10;
	mad.lo.s32 	%r30, %r34, %r23, %r1;
	mul.wide.s32 	%rd83, %r30, 4;
	add.s64 	%rd84, %rd3, %rd83;
	ld.global.f32 	%f73, [%rd84];
	add.s64 	%rd85, %rd2, %rd83;
	ld.global.f32 	%f74, [%rd85];
	add.f32 	%f75, %f73, %f74;
	add.s64 	%rd86, %rd1, %rd83;
	st.global.f32 	[%rd86], %f75;
	mul.wide.u32 	%rd87, %r23, 4;
	add.s64 	%rd88, %rd84, %rd87;
	ld.global.f32 	%f76, [%rd88];
	add.s64 	%rd89, %rd85, %rd87;
	ld.global.f32 	%f77, [%rd89];
	add.f32 	%f78, %f76, %f77;
	add.s64 	%rd90, %rd86, %rd87;
	st.global.f32 	[%rd90], %f78;
	add.s64 	%rd91, %rd88, %rd87;
	ld.global.f32 	%f79, [%rd91];
	add.s64 	%rd92, %rd89, %rd87;
	ld.global.f32 	%f80, [%rd92];
	add.f32 	%f81, %f79, %f80;
	add.s64 	%rd93, %rd90, %rd87;
	st.global.f32 	[%rd93], %f81;
	add.s64 	%rd94, %rd91, %rd87;
	ld.global.f32 	%f82, [%rd94];
	add.s64 	%rd95, %rd92, %rd87;
	ld.global.f32 	%f83, [%rd95];
	add.f32 	%f84, %f82, %f83;
	add.s64 	%rd96, %rd93, %rd87;
	st.global.f32 	[%rd96], %f84;
	add.s32 	%r34, %r34, 4;
$L__BB0_10:
	setp.eq.s32 	%p10, %r14, 0;
	@%p10 bra 	$L__BB0_13;
	mad.lo.s32 	%r37, %r34, %r23, %r1;
	neg.s32 	%r36, %r14;
$L__BB0_12:
	.pragma "nounroll";
	mul.wide.s32 	%rd97, %r37, 4;
	add.s64 	%rd98, %rd1, %rd97;
	add.s64 	%rd99, %rd2, %rd97;
	add.s64 	%rd100, %rd3, %rd97;
	ld.global.f32 	%f85, [%rd100];
	ld.global.f32 	%f86, [%rd99];
	add.f32 	%f87, %f85, %f86;
	st.global.f32 	[%rd98], %f87;
	add.s32 	%r37, %r37, %r23;
	add.s32 	%r36, %r36, 1;
	setp.ne.s32 	%p11, %r36, 0;
	@%p11 bra 	$L__BB0_12;
$L__BB0_13:
	ret;

}


// ===== COMPILED SASS (sm_100) =====

	.target	sm_100

	.elftype	@"ET_EXEC"


//--------------------- .note.nv.tkinfo           --------------------------
	.section	.note.nv.tkinfo,"",@"SHT_NOTE"
	.sectionflags	@"SHF_NOTE_NV_TKINFO"
	.tkinfo
        /*0018*/ 	.word	0x00000002
        /*0030*/ 	.string	""
        /*0030*/ 	.string	"ptxas"
        /*0030*/ 	.string	"Cuda compilation tools, release 13.0, V13.0.88"
        /*0030*/ 	.string	"Build cuda_13.0.r13.0/compiler.36424714_0"
        /*0030*/ 	.string	"-arch sm_100 -m 64 "



//--------------------- .note.nv.cuinfo           --------------------------
	.section	.note.nv.cuinfo,"",@"SHT_NOTE"
	.sectionflags	@"SHF_NOTE_NV_CUINFO"
        /*0018*/ 	.short	0x0002
        /*001a*/ 	.short	0x0064
        /*001c*/ 	.short	0x0082
	.zero		2


//--------------------- .nv.info                  --------------------------
	.section	.nv.info,"",@"SHT_CUDA_INFO"
	.align	4


	//----- nvinfo : EIATTR_REGCOUNT
	.align		4
        /*0000*/ 	.byte	0x04, 0x2f
        /*0002*/ 	.short	(.L_1 - .L_0)
	.align		4
.L_0:
        /*0004*/ 	.word	index@(_Z20MatrixAdditionColumnPKfS0_Pfi)
        /*0008*/ 	.word	0x0000001c


	//----- nvinfo : EIATTR_FRAME_SIZE
	.align		4
.L_1:
        /*000c*/ 	.byte	0x04, 0x11
        /*000e*/ 	.short	(.L_3 - .L_2)
	.align		4
.L_2:
        /*0010*/ 	.word	index@(_Z20MatrixAdditionColumnPKfS0_Pfi)
        /*0014*/ 	.word	0x00000000


	//----- nvinfo : EIATTR_MIN_STACK_SIZE
	.align		4
.L_3:
        /*0018*/ 	.byte	0x04, 0x12
        /*001a*/ 	.short	(.L_5 - .L_4)
	.align		4
.L_4:
        /*001c*/ 	.word	index@(_Z20MatrixAdditionColumnPKfS0_Pfi)
        /*0020*/ 	.word	0x00000000
.L_5:


//--------------------- .nv.compat                --------------------------
	.section	.nv.compat,"",@"SHT_CUDA_COMPAT_INFO"
	.align	4
        /*0000*/ 	.byte	0x02, 0x09, 0x00, 0x00, 0x02, 0x02, 0x01, 0x00, 0x02, 0x05, 0x05, 0x00, 0x03, 0x07, 0x01, 0x01
        /*0010*/ 	.byte	0x02, 0x03, 0x00, 0x00, 0x02, 0x06, 0x01, 0x00, 0x04, 0x0b, 0x08, 0x00, 0x09, 0x00, 0x00, 0x00
        /*0020*/ 	.byte	0x00, 0x00, 0x00, 0x00


//--------------------- .nv.info._Z20MatrixAdditionColumnPKfS0_Pfi --------------------------
	.section	.nv.info._Z20MatrixAdditionColumnPKfS0_Pfi,"",@"SHT_CUDA_INFO"
	.sectionflags	@""
	.align	4


	//----- nvinfo : EIATTR_CUDA_API_VERSION
	.align		4
        /*0000*/ 	.byte	0x04, 0x37
        /*0002*/ 	.short	(.L_7 - .L_6)
.L_6:
        /*0004*/ 	.word	0x00000082


	//----- nvinfo : EIATTR_KPARAM_INFO
	.align		4
.L_7:
        /*0008*/ 	.byte	0x04, 0x17
        /*000a*/ 	.short	(.L_9 - .L_8)
.L_8:
        /*000c*/ 	.word	0x00000000
        /*0010*/ 	.short	0x0003
        /*0012*/ 	.short	0x0018
        /*0014*/ 	.byte	0x00, 0xf0, 0x11, 0x00


	//----- nvinfo : EIATTR_KPARAM_INFO
	.align		4
.L_9:
        /*0018*/ 	.byte	0x04, 0x17
        /*001a*/ 	.short	(.L_11 - .L_10)
.L_10:
        /*001c*/ 	.word	0x00000000
        /*0020*/ 	.short	0x0002
        /*0022*/ 	.short	0x0010
        /*0024*/ 	.byte	0x00, 0xf5, 0x21, 0x00


	//----- nvinfo : EIATTR_KPARAM_INFO
	.align		4
.L_11:
        /*0028*/ 	.byte	0x04, 0x17
        /*002a*/ 	.short	(.L_13 - .L_12)
.L_12:
        /*002c*/ 	.word	0x00000000
        /*0030*/ 	.short	0x0001
        /*0032*/ 	.short	0x0008
        /*0034*/ 	.byte	0x00, 0xf5, 0x21, 0x00


	//----- nvinfo : EIATTR_KPARAM_INFO
	.align		4
.L_13:
        /*0038*/ 	.byte	0x04, 0x17
        /*003a*/ 	.short	(.L_15 - .L_14)
.L_14:
        /*003c*/ 	.word	0x00000000
        /*0040*/ 	.short	0x0000
        /*0042*/ 	.short	0x0000
        /*0044*/ 	.byte	0x00, 0xf5, 0x21, 0x00


	//----- nvinfo : EIATTR_SPARSE_MMA_MASK
	.align		4
.L_15:
        /*0048*/ 	.byte	0x03, 0x50
        /*004a*/ 	.short	0x0000


	//----- nvinfo : EIATTR_MAXREG_COUNT
	.align		4
        /*004c*/ 	.byte	0x03, 0x1b
        /*004e*/ 	.short	0x00ff


	//----- nvinfo : EIATTR_MERCURY_ISA_VERSION
	.align		4
        /*0050*/ 	.byte	0x03, 0x5f
        /*0052*/ 	.short	0x0101


	//----- nvinfo : EIATTR_VRC_CTA_INIT_COUNT
	.align		4
        /*0054*/ 	.byte	0x02, 0x4a
	.zero		1
	.zero		1


	//----- nvinfo : EIATTR_EXIT_INSTR_OFFSETS
	.align		4
        /*0058*/ 	.byte	0x04, 0x1c
        /*005a*/ 	.short	(.L_17 - .L_16)


	//   ....[0]....
.L_16:
        /*005c*/ 	.word	0x00000080


	//   ....[1]....
        /*0060*/ 	.word	0x000008a0


	//   ....[2]....
        /*0064*/ 	.word	0x00000cc0


	//   ....[3]....
        /*0068*/ 	.word	0x00000f20


	//   ....[4]....
        /*006c*/ 	.word	0x00001030


	//----- nvinfo : EIATTR_CBANK_PARAM_SIZE
	.align		4
.L_17:
        /*0070*/ 	.byte	0x03, 0x19
        /*0072*/ 	.short	0x001c


	//----- nvinfo : EIATTR_PARAM_CBANK
	.align		4
        /*0074*/ 	.byte	0x04, 0x0a
        /*0076*/ 	.short	(.L_19 - .L_18)
	.align		4
.L_18:
        /*0078*/ 	.word	index@(.nv.constant0._Z20MatrixAdditionColumnPKfS0_Pfi)
        /*007c*/ 	.short	0x0380
        /*007e*/ 	.short	0x001c


	//----- nvinfo : EIATTR_SW_WAR
	.align		4
.L_19:
        /*0080*/ 	.byte	0x04, 0x36
        /*0082*/ 	.short	(.L_21 - .L_20)
.L_20:
        /*0084*/ 	.word	0x00000008
.L_21:


//--------------------- .nv.callgraph             --------------------------
	.section	.nv.callgraph,"",@"SHT_CUDA_CALLGRAPH"
	.align	4
	.sectionentsize	8
	.align		4
        /*0000*/ 	.word	0x00000000
	.align		4
        /*0004*/ 	.word	0xffffffff
	.align		4
        /*0008*/ 	.word	0x00000000
	.align		4
        /*000c*/ 	.word	0xfffffffe
	.align		4
        /*0010*/ 	.word	0x00000000
	.align		4
        /*0014*/ 	.word	0xfffffffd
	.align		4
        /*0018*/ 	.word	0x00000000
	.align		4
        /*001c*/ 	.word	0xfffffffc


//--------------------- .text._Z20MatrixAdditionColumnPKfS0_Pfi --------------------------
	.section	.text._Z20MatrixAdditionColumnPKfS0_Pfi,"ax",@progbits
	.align	128
        .global         _Z20MatrixAdditionColumnPKfS0_Pfi
        .type           _Z20MatrixAdditionColumnPKfS0_Pfi,@function
        .size           _Z20MatrixAdditionColumnPKfS0_Pfi,(.L_x_6 - _Z20MatrixAdditionColumnPKfS0_Pfi)
        .other          _Z20MatrixAdditionColumnPKfS0_Pfi,@"STO_CUDA_ENTRY STV_DEFAULT"
_Z20MatrixAdditionColumnPKfS0_Pfi:
.text._Z20MatrixAdditionColumnPKfS0_Pfi:
[----:B------:R-:W-:Y:S01]  /*0000*/  LDC R1, c[0x0][0x37c] ;  /* 0x0000df00ff017b82 */ /* 0x000fe20000000800 */
[----:B------:R-:W0:Y:S07]  /*0010*/  S2R R2, SR_TID.X ;  /* 0x0000000000027919 */ /* 0x000e2e0000002100 */
[----:B------:R-:W0:Y:S08]  /*0020*/  S2UR UR4, SR_CTAID.X ;  /* 0x00000000000479c3 */ /* 0x000e300000002500 */
[----:B------:R-:W0:Y:S08]  /*0030*/  LDC R3, c[0x0][0x360] ;  /* 0x0000d800ff037b82 */ /* 0x000e300000000800 */
[----:B------:R-:W1:Y:S01]  /*0040*/  LDC R0, c[0x0][0x398] ;  /* 0x0000e600ff007b82 */ /* 0x000e620000000800 */
[----:B0-----:R-:W-:Y:S01]  /*0050*/  IMAD R3, R3, UR4, R2 ;  /* 0x0000000403037c24 */ /* 0x001fe2000f8e0202 */
[----:B-1----:R-:W-:-:S04]  /*0060*/  ISETP.GE.AND P0, PT, R0, 0x1, PT ;  /* 0x000000010000780c */ /* 0x002fc80003f06270 */
[----:B------:R-:W-:-:S13]  /*0070*/  ISETP.GE.OR P0, PT, R3, R0, !P0 ;  /* 0x000000000300720c */ /* 0x000fda0004706670 */
[----:B------:R-:W-:Y:S05]  /*0080*/  @P0 EXIT ;  /* 0x000000000000094d */ /* 0x000fea0003800000 */
[C---:B------:R-:W-:Y:S01]  /*0090*/  IADD3 R2, PT, PT, R0.reuse, -0x1, RZ ;  /* 0xffffffff00027810 */ /* 0x040fe20007ffe0ff */
[----:B------:R-:W0:Y:S01]  /*00a0*/  LDCU.64 UR4, c[0x0][0x358] ;  /* 0x00006b00ff0477ac */ /* 0x000e220008000a00 */
[----:B------:R-:W-:Y:S02]  /*00b0*/  LOP3.LUT R20, R0, 0xf, RZ, 0xc0, !PT ;  /* 0x0000000f00147812 */ /* 0x000fe400078ec0ff */
[----:B------:R-:W-:Y:S01]  /*00c0*/  ISETP.GE.U32.AND P1, PT, R2, 0xf, PT ;  /* 0x0000000f0200780c */ /* 0x000fe20003f26070 */
[----:B------:R-:W-:Y:S01]  /*00d0*/  HFMA2 R2, -RZ, RZ, 0, 0 ;  /* 0x00000000ff027431 */ /* 0x000fe200000001ff */
[----:B------:R-:W-:-:S11]  /*00e0*/  ISETP.NE.AND P0, PT, R20, RZ, PT ;  /* 0x000000ff1400720c */ /* 0x000fd60003f05270 */
[----:B------:R-:W-:Y:S05]  /*00f0*/  @!P1 BRA `(.L_x_0) ;  /* 0x0000000400e89947 */ /* 0x000fea0003800000 */
[----:B------:R-:W-:Y:S02]  /*0100*/  LOP3.LUT R2, R0, 0x7ffffff0, RZ, 0xc0, !PT ;  /* 0x7ffffff000027812 */ /* 0x000fe400078ec0ff */
[----:B------:R-:W-:Y:S02]  /*0110*/  MOV R5, R3 ;  /* 0x0000000300057202 */ /* 0x000fe40000000f00 */
[----:B------:R-:W-:-:S07]  /*0120*/  IADD3 R4, PT, PT, -R2, RZ, RZ ;  /* 0x000000ff02047210 */ /* 0x000fce0007ffe1ff */
.L_x_1:
[----:B---3--:R-:W1:Y:S08]  /*0130*/  LDC.64 R14, c[0x0][0x380] ;  /* 0x0000e000ff0e7b82 */ /* 0x008e700000000a00 */
[----:B------:R-:W2:Y:S08]  /*0140*/  LDC.64 R16, c[0x0][0x388] ;  /* 0x0000e200ff107b82 */ /* 0x000eb00000000a00 */
[----:B------:R-:W3:Y:S01]  /*0150*/  LDC.64 R6, c[0x0][0x390] ;  /* 0x0000e400ff067b82 */ /* 0x000ee20000000a00 */
[----:B-1----:R-:W-:-:S05]  /*0160*/  IMAD.WIDE R14, R5, 0x4, R14 ;  /* 0x00000004050e7825 */ /* 0x002fca00078e020e */
[----:B0-----:R-:W4:Y:S01]  /*0170*/  LDG.E R8, desc[UR4][R14.64] ;  /* 0x000000040e087981 */ /* 0x001f22000c1e1900 */
[----:B--2---:R-:W-:-:S05]  /*0180*/  IMAD.WIDE R16, R5, 0x4, R16 ;  /* 0x0000000405107825 */ /* 0x004fca00078e0210 */
[----:B------:R-:W4:Y:S01]  /*0190*/  LDG.E R9, desc[UR4][R16.64] ;  /* 0x0000000410097981 */ /* 0x000f22000c1e1900 */
[----:B------:R-:W-:-:S04]  /*01a0*/  IMAD.WIDE.U32 R10, R0, 0x4, R14 ;  /* 0x00000004000a7825 */ /* 0x000fc800078e000e */
[----:B---3--:R-:W-:-:S04]  /*01b0*/  IMAD.WIDE R6, R5, 0x4, R6 ;  /* 0x0000000405067825 */ /* 0x008fc800078e0206 */
[----:B----4-:R-:W-:Y:S01]  /*01c0*/  FADD R21, R8, R9 ;  /* 0x0000000908157221 */ /* 0x010fe20000000000 */
[----:B------:R-:W-:-:S04]  /*01d0*/  IMAD.WIDE.U32 R8, R0, 0x4, R16 ;  /* 0x0000000400087825 */ /* 0x000fc800078e0010 */
[----:B------:R0:W-:Y:S04]  /*01e0*/  STG.E desc[UR4][R6.64], R21 ;  /* 0x0000001506007986 */ /* 0x0001e8000c101904 */
[----:B------:R-:W2:Y:S04]  /*01f0*/  LDG.E R18, desc[UR4][R10.64] ;  /* 0x000000040a127981 */ /* 0x000ea8000c1e1900 */
[----:B------:R-:W2:Y:S01]  /*0200*/  LDG.E R19, desc[UR4][R8.64] ;  /* 0x0000000408137981 */ /* 0x000ea2000c1e1900 */
[----:B------:R-:W-:-:S04]  /*0210*/  IMAD.WIDE.U32 R12, R0, 0x4, R6 ;  /* 0x00000004000c7825 */ /* 0x000fc800078e0006 */
[----:B------:R-:W-:-:S04]  /*0220*/  IMAD.WIDE.U32 R16, R0, 0x4, R10 ;  /* 0x0000000400107825 */ /* 0x000fc800078e000a */
[----:B------:R-:W-:-:S04]  /*0230*/  IMAD.WIDE.U32 R14, R0, 0x4, R8 ;  /* 0x00000004000e7825 */ /* 0x000fc800078e0008 */
[----:B--2---:R-:W-:-:S05]  /*0240*/  FADD R23, R18, R19 ;  /* 0x0000001312177221 */ /* 0x004fca0000000000 */
[----:B------:R1:W-:Y:S04]  /*0250*/  STG.E desc[UR4][R12.64], R23 ;  /* 0x000000170c007986 */ /* 0x0003e8000c101904 */
[----:B------:R-:W2:Y:S04]  /*0260*/  LDG.E R22, desc[UR4][R16.64] ;  /* 0x0000000410167981 */ /* 0x000ea8000c1e1900 */
[----:B------:R-:W2:Y:S01]  /*0270*/  LDG.E R25, desc[UR4][R14.64] ;  /* 0x000000040e197981 */ /* 0x000ea2000c1e1900 */
[----:B------:R-:W-:-:S04]  /*0280*/  IMAD.WIDE.U32 R18, R0, 0x4, R12 ;  /* 0x0000000400127825 */ /* 0x000fc800078e000c */
[----:B------:R-:W-:-:S04]  /*0290*/  IMAD.WIDE.U32 R10, R0, 0x4, R16 ;  /* 0x00000004000a7825 */ /* 0x000fc800078e0010 */
[----:B0-----:R-:W-:-:S04]  /*02a0*/  IMAD.WIDE.U32 R6, R0, 0x4, R14 ;  /* 0x0000000400067825 */ /* 0x001fc800078e000e */
[----:B--2---:R-:W-:-:S05]  /*02b0*/  FADD R25, R22, R25 ;  /* 0x0000001916197221 */ /* 0x004fca0000000000 */
[----:B------:R0:W-:Y:S04]  /*02c0*/  STG.E desc[UR4][R18.64], R25 ;  /* 0x0000001912007986 */ /* 0x0001e8000c101904 */
[----:B------:R-:W2:Y:S04]  /*02d0*/  LDG.E R21, desc[UR4][R10.64] ;  /* 0x000000040a157981 */ /* 0x000ea8000c1e1900 */
[----:B------:R-:W2:Y:S01]  /*02e0*/  LDG.E R22, desc[UR4][R6.64] ;  /* 0x0000000406167981 */ /* 0x000ea2000c1e1900 */
[----:B------:R-:W-:-:S04]  /*02f0*/  IMAD.WIDE.U32 R8, R0, 0x4, R18 ;  /* 0x0000000400087825 */ /* 0x000fc800078e0012 */
[----:B------:R-:W-:-:S04]  /*0300*/  IMAD.WIDE.U32 R16, R0, 0x4, R10 ;  /* 0x0000000400107825 */ /* 0x000fc800078e000a */
[----:B-1----:R-:W-:-:S04]  /*0310*/  IMAD.WIDE.U32 R12, R0, 0x4, R6 ;  /* 0x00000004000c7825 */ /* 0x002fc800078e0006 */
[----:B--2---:R-:W-:-:S05]  /*0320*/  FADD R21, R21, R22 ;  /* 0x0000001615157221 */ /* 0x004fca0000000000 */
        /* <DEDUP_REMOVED lines=8> */
[----:B------:R-:W3:Y:S04]  /*03b0*/  LDG.E R22, desc[UR4][R10.64] ;  /* 0x000000040a167981 */ /* 0x000ee8000c1e1900 */
[----:B0-----:R-:W3:Y:S01]  /*03c0*/  LDG.E R25, desc[UR4][R6.64] ;  /* 0x0000000406197981 */ /* 0x001ee2000c1e1900 */
[----:B------:R-:W-:-:S04]  /*03d0*/  IMAD.WIDE.U32 R18, R0, 0x4, R14 ;  /* 0x0000000400127825 */ /* 0x000fc800078e000e */
[----:B------:R-:W-:-:S04]  /*03e0*/  IMAD.WIDE.U32 R16, R0, 0x4, R10 ;  /* 0x0000000400107825 */ /* 0x000fc800078e000a */
[----:B-1----:R-:W-:-:S04]  /*03f0*/  IMAD.WIDE.U32 R8, R0, 0x4, R6 ;  /* 0x0000000400087825 */ /* 0x002fc800078e0006 */
[----:B---3--:R-:W-:-:S05]  /*0400*/  FADD R25, R22, R25 ;  /* 0x0000001916197221 */ /* 0x008fca0000000000 */
[----:B------:R0:W-:Y:S04]  /*0410*/  STG.E desc[UR4][R18.64], R25 ;  /* 0x0000001912007986 */ /* 0x0001e8000c101904 */
[----:B------:R-:W3:Y:S04]  /*0420*/  LDG.E R21, desc[UR4][R16.64] ;  /* 0x0000000410157981 */ /* 0x000ee8000c1e1900 */
[----:B------:R-:W3:Y:S01]  /*0430*/  LDG.E R22, desc[UR4][R8.64] ;  /* 0x0000000408167981 */ /* 0x000ee2000c1e1900 */
[----:B------:R-:W-:-:S04]  /*0440*/  IMAD.WIDE.U32 R12, R0, 0x4, R18 ;  /* 0x00000004000c7825 */ /* 0x000fc800078e0012 */
[----:B------:R-:W-:-:S04]  /*0450*/  IMAD.WIDE.U32 R10, R0, 0x4, R16 ;  /* 0x00000004000a7825 */ /* 0x000fc800078e0010 */
[----:B------:R-:W-:-:S04]  /*0460*/  IMAD.WIDE.U32 R6, R0, 0x4, R8 ;  /* 0x0000000400067825 */ /* 0x000fc800078e0008 */
[----:B---3--:R-:W-:-:S05]  /*0470*/  FADD R21, R21, R22 ;  /* 0x0000001615157221 */ /* 0x008fca0000000000 */
[----:B------:R1:W-:Y:S04]  /*0480*/  STG.E desc[UR4][R12.64], R21 ;  /* 0x000000150c007986 */ /* 0x0003e8000c101904 */
[----:B------:R-:W3:Y:S04]  /*0490*/  LDG.E R22, desc[UR4][R10.64] ;  /* 0x000000040a167981 */ /* 0x000ee8000c1e1900 */
[----:B--2---:R-:W3:Y:S01]  /*04a0*/  LDG.E R23, desc[UR4][R6.64] ;  /* 0x0000000406177981 */ /* 0x004ee2000c1e1900 */
[----:B------:R-:W-:-:S04]  /*04b0*/  IMAD.WIDE.U32 R14, R0, 0x4, R12 ;  /* 0x00000004000e7825 */ /* 0x000fc800078e000c */
[----:B------:R-:W-:-:S04]  /*04c0*/  IMAD.WIDE.U32 R16, R0, 0x4, R10 ;  /* 0x0000000400107825 */ /* 0x000fc800078e000a */
[----:B------:R-:W-:-:S04]  /*04d0*/  IMAD.WIDE.U32 R8, R0, 0x4, R6 ;  /* 0x0000000400087825 */ /* 0x000fc800078e0006 */
[----:B---3--:R-:W-:-:S05]  /*04e0*/  FADD R23, R22, R23 ;  /* 0x0000001716177221 */ /* 0x008fca0000000000 */
[----:B------:R2:W-:Y:S04]  /*04f0*/  STG.E desc[UR4][R14.64], R23 ;  /* 0x000000170e007986 */ /* 0x0005e8000c101904 */
[----:B------:R-:W3:Y:S04]  /*0500*/  LDG.E R22, desc[UR4][R16.64] ;  /* 0x0000000410167981 */ /* 0x000ee8000c1e1900 */
[----:B0-----:R-:W3:Y:S01]  /*0510*/  LDG.E R25, desc[UR4][R8.64] ;  /* 0x0000000408197981 */ /* 0x001ee2000c1e1900 */
[----:B------:R-:W-:-:S04]  /*0520*/  IMAD.WIDE.U32 R18, R0, 0x4, R14 ;  /* 0x0000000400127825 */ /* 0x000fc800078e000e */
[----:B------:R-:W-:-:S04]  /*0530*/  IMAD.WIDE.U32 R10, R0, 0x4, R16 ;  /* 0x00000004000a7825 */ /* 0x000fc800078e0010 */
[----:B------:R-:W-:-:S04]  /*0540*/  IMAD.WIDE.U32 R6, R0, 0x4, R8 ;  /* 0x0000000400067825 */ /* 0x000fc800078e0008 */
[----:B---3--:R-:W-:-:S05]  /*0550*/  FADD R25, R22, R25 ;  /* 0x0000001916197221 */ /* 0x008fca0000000000 */
[----:B------:R0:W-:Y:S04]  /*0560*/  STG.E desc[UR4][R18.64], R25 ;  /* 0x0000001912007986 */ /* 0x0001e8000c101904 */
[----:B-1----:R-:W3:Y:S04]  /*0570*/  LDG.E R21, desc[UR4][R10.64] ;  /* 0x000000040a157981 */ /* 0x002ee8000c1e1900 */
[----:B------:R-:W3:Y:S01]  /*0580*/  LDG.E R22, desc[UR4][R6.64] ;  /* 0x0000000406167981 */ /* 0x000ee2000c1e1900 */
[----:B------:R-:W-:-:S04]  /*0590*/  IMAD.WIDE.U32 R12, R0, 0x4, R18 ;  /* 0x00000004000c7825 */ /* 0x000fc800078e0012 */
[----:B--2---:R-:W-:-:S04]  /*05a0*/  IMAD.WIDE.U32 R14, R0, 0x4, R10 ;  /* 0x00000004000e7825 */ /* 0x004fc800078e000a */
[----:B------:R-:W-:-:S04]  /*05b0*/  IMAD.WIDE.U32 R8, R0, 0x4, R6 ;  /* 0x0000000400087825 */ /* 0x000fc800078e0006 */
[----:B---3--:R-:W-:-:S05]  /*05c0*/  FADD R21, R21, R22 ;  /* 0x0000001615157221 */ /* 0x008fca0000000000 */
        /* <DEDUP_REMOVED lines=11> */
[----:B-1----:R-:W-:-:S04]  /*0680*/  IMAD.WIDE.U32 R12, R0, 0x4, R10 ;  /* 0x00000004000c7825 */ /* 0x002fc800078e000a */
[----:B------:R-:W-:-:S04]  /*0690*/  IMAD.WIDE.U32 R8, R0, 0x4, R6 ;  /* 0x0000000400087825 */ /* 0x000fc800078e0006 */
        /* <DEDUP_REMOVED lines=23> */
[----:B------:R-:W2:Y:S04]  /*0810*/  LDG.E R10, desc[UR4][R10.64] ;  /* 0x000000040a0a7981 */ /* 0x000ea8000c1e1900 */
[----:B------:R-:W2:Y:S01]  /*0820*/  LDG.E R7, desc[UR4][R6.64] ;  /* 0x0000000406077981 */ /* 0x000ea2000c1e1900 */
[----:B------:R-:W-:-:S04]  /*0830*/  IADD3 R4, PT, PT, R4, 0x10, RZ ;  /* 0x0000001004047810 */ /* 0x000fc80007ffe0ff */
[----:B------:R-:W-:Y:S01]  /*0840*/  ISETP.NE.AND P1, PT, R4, RZ, PT ;  /* 0x000000ff0400720c */ /* 0x000fe20003f25270 */
[C---:B-1----:R-:W-:Y:S01]  /*0850*/  IMAD.WIDE.U32 R14, R0.reuse, 0x4, R18 ;  /* 0x00000004000e7825 */ /* 0x042fe200078e0012 */
[----:B------:R-:W-:-:S03]  /*0860*/  LEA R5, R0, R5, 0x4 ;  /* 0x0000000500057211 */ /* 0x000fc600078e20ff */
[----:B--2---:R-:W-:-:S05]  /*0870*/  FADD R17, R10, R7 ;  /* 0x000000070a117221 */ /* 0x004fca0000000000 */
[----:B------:R3:W-:Y:S03]  /*0880*/  STG.E desc[UR4][R14.64], R17 ;  /* 0x000000110e007986 */ /* 0x0007e6000c101904 */
[----:B------:R-:W-:Y:S05]  /*0890*/  @P1 BRA `(.L_x_1) ;  /* 0xfffffff800241947 */ /* 0x000fea000383ffff */
.L_x_0:
[----:B0-----:R-:W-:Y:S05]  /*08a0*/  @!P0 EXIT ;  /* 0x000000000000894d */ /* 0x001fea0003800000 */
[----:B------:R-:W-:Y:S02]  /*08b0*/  ISETP.GE.U32.AND P0, PT, R20, 0x8, PT ;  /* 0x000000081400780c */ /* 0x000fe40003f06070 */
[----:B---3--:R-:W-:-:S04]  /*08c0*/  LOP3.LUT R18, R0, 0x7, RZ, 0xc0, !PT ;  /* 0x0000000700127812 */ /* 0x008fc800078ec0ff */
[----:B------:R-:W-:-:S07]  /*08d0*/  ISETP.NE.AND P1, PT, R18, RZ, PT ;  /* 0x000000ff1200720c */ /* 0x000fce0003f25270 */
[----:B------:R-:W-:Y:S06]  /*08e0*/  @!P0 BRA `(.L_x_2) ;  /* 0x0000000000f48947 */ /* 0x000fec0003800000 */
[----:B------:R-:W0:Y:S01]  /*08f0*/  LDC.64 R4, c[0x0][0x380] ;  /* 0x0000e000ff047b82 */ /* 0x000e220000000a00 */
[----:B------:R-:W-:-:S07]  /*0900*/  IMAD R11, R2, R0, R3 ;  /* 0x00000000020b7224 */ /* 0x000fce00078e0203 */
[----:B------:R-:W1:Y:S08]  /*0910*/  LDC.64 R6, c[0x0][0x388] ;  /* 0x0000e200ff067b82 */ /* 0x000e700000000a00 */
[----:B------:R-:W2:Y:S01]  /*0920*/  LDC.64 R8, c[0x0][0x390] ;  /* 0x0000e400ff087b82 */ /* 0x000ea20000000a00 */
[----:B0-----:R-:W-:-:S05]  /*0930*/  IMAD.WIDE R4, R11, 0x4, R4 ;  /* 0x000000040b047825 */ /* 0x001fca00078e0204 */
[----:B------:R-:W3:Y:S01]  /*0940*/  LDG.E R10, desc[UR4][R4.64] ;  /* 0x00000004040a7981 */ /* 0x000ee2000c1e1900 */
[----:B-1----:R-:W-:-:S05]  /*0950*/  IMAD.WIDE R6, R11, 0x4, R6 ;  /* 0x000000040b067825 */ /* 0x002fca00078e0206 */
[----:B------:R-:W3:Y:S01]  /*0960*/  LDG.E R13, desc[UR4][R6.64] ;  /* 0x00000004060d7981 */ /* 0x000ee2000c1e1900 */
[----:B--2---:R-:W-:-:S04]  /*0970*/  IMAD.WIDE R8, R11, 0x4, R8 ;  /* 0x000000040b087825 */ /* 0x004fc800078e0208 */
[----:B---3--:R-:W-:Y:S01]  /*0980*/  FADD R19, R10, R13 ;  /* 0x0000000d0a137221 */ /* 0x008fe20000000000 */
[----:B------:R-:W-:-:S04]  /*0990*/  IMAD.WIDE.U32 R10, R0, 0x4, R4 ;  /* 0x00000004000a7825 */ /* 0x000fc800078e0004 */
[C---:B------:R-:W-:Y:S01]  /*09a0*/  IMAD.WIDE.U32 R12, R0.reuse, 0x4, R6 ;  /* 0x00000004000c7825 */ /* 0x040fe200078e0006 */
        /* <DEDUP_REMOVED lines=11> */
[----:B0-----:R-:W-:-:S04]  /*0a60*/  IMAD.WIDE.U32 R8, R0, 0x4, R4 ;  /* 0x0000000400087825 */ /* 0x001fc800078e0004 */
[----:B------:R-:W-:-:S04]  /*0a70*/  IMAD.WIDE.U32 R10, R0, 0x4, R6 ;  /* 0x00000004000a7825 */ /* 0x000fc800078e0006 */
        /* <DEDUP_REMOVED lines=10> */
[----:B-1----:R-:W3:Y:S01]  /*0b20*/  LDG.E R21, desc[UR4][R6.64] ;  /* 0x0000000406157981 */ /* 0x002ee2000c1e1900 */
        /* <DEDUP_REMOVED lines=12> */
[----:B--2---:R-:W2:Y:S04]  /*0bf0*/  LDG.E R19, desc[UR4][R4.64] ;  /* 0x0000000404137981 */ /* 0x004ea8000c1e1900 */
[----:B------:R-:W2:Y:S01]  /*0c00*/  LDG.E R20, desc[UR4][R6.64] ;  /* 0x0000000406147981 */ /* 0x000ea2000c1e1900 */
[----:B------:R-:W-:-:S04]  /*0c10*/  IMAD.WIDE.U32 R12, R0, 0x4, R16 ;  /* 0x00000004000c7825 */ /* 0x000fc800078e0010 */
[----:B------:R-:W-:-:S04]  /*0c20*/  IMAD.WIDE.U32 R8, R0, 0x4, R4 ;  /* 0x0000000400087825 */ /* 0x000fc800078e0004 */
[----:B------:R-:W-:-:S04]  /*0c30*/  IMAD.WIDE.U32 R10, R0, 0x4, R6 ;  /* 0x00000004000a7825 */ /* 0x000fc800078e0006 */
[----:B--2---:R-:W-:-:S05]  /*0c40*/  FADD R19, R19, R20 ;  /* 0x0000001413137221 */ /* 0x004fca0000000000 */
[----:B------:R2:W-:Y:S04]  /*0c50*/  STG.E desc[UR4][R12.64], R19 ;  /* 0x000000130c007986 */ /* 0x0005e8000c101904 */
[----:B------:R-:W0:Y:S04]  /*0c60*/  LDG.E R8, desc[UR4][R8.64] ;  /* 0x0000000408087981 */ /* 0x000e28000c1e1900 */
[----:B------:R-:W0:Y:S01]  /*0c70*/  LDG.E R11, desc[UR4][R10.64] ;  /* 0x000000040a0b7981 */ /* 0x000e22000c1e1900 */
[----:B-1----:R-:W-:Y:S01]  /*0c80*/  IMAD.WIDE.U32 R14, R0, 0x4, R12 ;  /* 0x00000004000e7825 */ /* 0x002fe200078e000c */
[----:B------:R-:W-:-:S03]  /*0c90*/  IADD3 R2, PT, PT, R2, 0x8, RZ ;  /* 0x0000000802027810 */ /* 0x000fc60007ffe0ff */
[----:B0-----:R-:W-:-:S05]  /*0ca0*/  FADD R17, R8, R11 ;  /* 0x0000000b08117221 */ /* 0x001fca0000000000 */
[----:B------:R2:W-:Y:S02]  /*0cb0*/  STG.E desc[UR4][R14.64], R17 ;  /* 0x000000110e007986 */ /* 0x0005e4000c101904 */
.L_x_2:
[----:B------:R-:W-:Y:S05]  /*0cc0*/  @!P1 EXIT ;  /* 0x000000000000994d */ /* 0x000fea0003800000 */
[----:B------:R-:W-:Y:S02]  /*0cd0*/  ISETP.GE.U32.AND P0, PT, R18, 0x4, PT ;  /* 0x000000041200780c */ /* 0x000fe40003f06070 */
[----:B------:R-:W-:-:S04]  /*0ce0*/  LOP3.LUT R4, R0, 0x3, RZ, 0xc0, !PT ;  /* 0x0000000300047812 */ /* 0x000fc800078ec0ff */
[----:B------:R-:W-:-:S07]  /*0cf0*/  ISETP.NE.AND P1, PT, R4, RZ, PT ;  /* 0x000000ff0400720c */ /* 0x000fce0003f25270 */
[----:B------:R-:W-:Y:S06]  /*0d00*/  @!P0 BRA `(.L_x_3) ;  /* 0x0000000000848947 */ /* 0x000fec0003800000 */
[----:B------:R-:W0:Y:S01]  /*0d10*/  LDC.64 R6, c[0x0][0x380] ;  /* 0x0000e000ff067b82 */ /* 0x000e220000000a00 */
[----:B--2---:R-:W-:-:S07]  /*0d20*/  IMAD R13, R2, R0, R3 ;  /* 0x00000000020d7224 */ /* 0x004fce00078e0203 */
[----:B------:R-:W1:Y:S08]  /*0d30*/  LDC.64 R8, c[0x0][0x388] ;  /* 0x0000e200ff087b82 */ /* 0x000e700000000a00 */
[----:B------:R-:W2:Y:S01]  /*0d40*/  LDC.64 R10, c[0x0][0x390] ;  /* 0x0000e400ff0a7b82 */ /* 0x000ea20000000a00 */
[----:B0-----:R-:W-:-:S05]  /*0d50*/  IMAD.WIDE R6, R13, 0x4, R6 ;  /* 0x000000040d067825 */ /* 0x001fca00078e0206 */
[----:B------:R-:W3:Y:S01]  /*0d60*/  LDG.E R5, desc[UR4][R6.64] ;  /* 0x0000000406057981 */ /* 0x000ee2000c1e1900 */
[----:B-1----:R-:W-:-:S05]  /*0d70*/  IMAD.WIDE R8, R13, 0x4, R8 ;  /* 0x000000040d087825 */ /* 0x002fca00078e0208 */
[----:B------:R-:W3:Y:S01]  /*0d80*/  LDG.E R12, desc[UR4][R8.64] ;  /* 0x00000004080c7981 */ /* 0x000ee2000c1e1900 */
[----:B------:R-:W-:-:S04]  /*0d90*/  IMAD.WIDE.U32 R14, R0, 0x4, R8 ;  /* 0x00000004000e7825 */ /* 0x000fc800078e0008 */
[----:B--2---:R-:W-:-:S04]  /*0da0*/  IMAD.WIDE R10, R13, 0x4, R10 ;  /* 0x000000040d0a7825 */ /* 0x004fc800078e020a */
[----:B---3--:R-:W-:Y:S01]  /*0db0*/  FADD R5, R5, R12 ;  /* 0x0000000c05057221 */ /* 0x008fe20000000000 */
        /* <DEDUP_REMOVED lines=18> */
[----:B------:R-:W-:Y:S01]  /*0ee0*/  IMAD.WIDE.U32 R14, R0, 0x4, R18 ;  /* 0x00000004000e7825 */ /* 0x000fe200078e0012 */
[----:B------:R-:W-:-:S03]  /*0ef0*/  IADD3 R2, PT, PT, R2, 0x4, RZ ;  /* 0x0000000402027810 */ /* 0x000fc60007ffe0ff */
[----:B--2---:R-:W-:-:S05]  /*0f00*/  FADD R5, R10, R13 ;  /* 0x0000000d0a057221 */ /* 0x004fca0000000000 */
[----:B------:R1:W-:Y:S02]  /*0f10*/  STG.E desc[UR4][R14.64], R5 ;  /* 0x000000050e007986 */ /* 0x0003e4000c101904 */
.L_x_3:
[----:B------:R-:W-:Y:S05]  /*0f20*/  @!P1 EXIT ;  /* 0x000000000000994d */ /* 0x000fea0003800000 */
[----:B------:R-:W0:Y:S01]  /*0f30*/  LDC.64 R6, c[0x0][0x390] ;  /* 0x0000e400ff067b82 */ /* 0x000e220000000a00 */
[----:B-12---:R-:W-:Y:S01]  /*0f40*/  IMAD R15, R2, R0, R3 ;  /* 0x00000000020f7224 */ /* 0x006fe200078e0203 */
[----:B------:R-:W-:-:S06]  /*0f50*/  IADD3 R14, PT, PT, -R4, RZ, RZ ;  /* 0x000000ff040e7210 */ /* 0x000fcc0007ffe1ff */
[----:B------:R-:W1:Y:S08]  /*0f60*/  LDC.64 R8, c[0x0][0x380] ;  /* 0x0000e000ff087b82 */ /* 0x000e700000000a00 */
[----:B------:R-:W2:Y:S02]  /*0f70*/  LDC.64 R10, c[0x0][0x388] ;  /* 0x0000e200ff0a7b82 */ /* 0x000ea40000000a00 */
.L_x_4:
[----:B--2---:R-:W-:-:S04]  /*0f80*/  IMAD.WIDE R4, R15, 0x4, R10 ;  /* 0x000000040f047825 */ /* 0x004fc800078e020a */
[C---:B-1----:R-:W-:Y:S02]  /*0f90*/  IMAD.WIDE R12, R15.reuse, 0x4, R8 ;  /* 0x000000040f0c7825 */ /* 0x042fe400078e0208 */
[----:B------:R-:W2:Y:S04]  /*0fa0*/  LDG.E R5, desc[UR4][R4.64] ;  /* 0x0000000404057981 */ /* 0x000ea8000c1e1900 */
[----:B------:R-:W2:Y:S01]  /*0fb0*/  LDG.E R12, desc[UR4][R12.64] ;  /* 0x000000040c0c7981 */ /* 0x000ea2000c1e1900 */
[----:B------:R-:W-:Y:S01]  /*0fc0*/  IADD3 R14, PT, PT, R14, 0x1, RZ ;  /* 0x000000010e0e7810 */ /* 0x000fe20007ffe0ff */
[C---:B0--3--:R-:W-:Y:S01]  /*0fd0*/  IMAD.WIDE R2, R15.reuse, 0x4, R6 ;  /* 0x000000040f027825 */ /* 0x049fe200078e0206 */
[----:B------:R-:W-:Y:S02]  /*0fe0*/  IADD3 R15, PT, PT, R15, R0, RZ ;  /* 0x000000000f0f7210 */ /* 0x000fe40007ffe0ff */
[----:B------:R-:W-:Y:S01]  /*0ff0*/  ISETP.NE.AND P0, PT, R14, RZ, PT ;  /* 0x000000ff0e00720c */ /* 0x000fe20003f05270 */
[----:B--2---:R-:W-:-:S05]  /*1000*/  FADD R17, R12, R5 ;  /* 0x000000050c117221 */ /* 0x004fca0000000000 */
[----:B------:R3:W-:Y:S07]  /*1010*/  STG.E desc[UR4][R2.64], R17 ;  /* 0x0000001102007986 */ /* 0x0007ee000c101904 */
[----:B------:R-:W-:Y:S05]  /*1020*/  @P0 BRA `(.L_x_4) ;  /* 0xfffffffc00d40947 */ /* 0x000fea000383ffff */
[----:B------:R-:W-:Y:S05]  /*1030*/  EXIT ;  /* 0x000000000000794d */ /* 0x000fea0003800000 */
.L_x_5:
[----:B------:R-:W-:-:S00]  /*1040*/  BRA `(.L_x_5) ;  /* 0xfffffffc00fc7947 */ /* 0x000fc0000383ffff */
[----:B------:R-:W-:-:S00]  /*1050*/  NOP ;  /* 0x0000000000007918 */ /* 0x000fc00000000000 */
        /* <DEDUP_REMOVED lines=10> */
.L_x_6:


//--------------------- .nv.shared.reserved.0     --------------------------
	.section	.nv.shared.reserved.0,"aw",@nobits
	.weak		__nv_reservedSMEM_offset_0_alias
	.size		__nv_reservedSMEM_offset_0_alias, 0, 64
	.other		__nv_reservedSMEM_offset_0_alias,@"STO_CUDA_RESERVED_SHARED STV_DEFAULT"
__nv_reservedSMEM_offset_0_alias:
	.zero		0
	.zero		64


//--------------------- .nv.constant0._Z20MatrixAdditionColumnPKfS0_Pfi --------------------------
	.section	.nv.constant0._Z20MatrixAdditionColumnPKfS0_Pfi,"a",@progbits
	.sectionflags	@""
	.align	4
.nv.constant0._Z20MatrixAdditionColumnPKfS0_Pfi:
	.zero		924


//--------------------- SYMBOLS --------------------------

	.type		.nv.reservedSmem.offset0,@object
	.size		.nv.reservedSmem.offset0,0x4
